//
// Generated by NVIDIA NVVM Compiler
//
// Compiler Build ID: CL-36424714
// Cuda compilation tools, release 13.0, V13.0.88
// Based on NVVM 20.0.0
//

.version 9.0
.target sm_100
.address_size 64

	// .globl	_Z15fft_kernel_bf16PKfPfS1_i

.visible .entry _Z15fft_kernel_bf16PKfPfS1_i(
	.param .u64 .ptr .align 1 _Z15fft_kernel_bf16PKfPfS1_i_param_0,
	.param .u64 .ptr .align 1 _Z15fft_kernel_bf16PKfPfS1_i_param_1,
	.param .u64 .ptr .align 1 _Z15fft_kernel_bf16PKfPfS1_i_param_2,
	.param .u32 _Z15fft_kernel_bf16PKfPfS1_i_param_3
)
{
	.reg .pred 	%p<2>;
	.reg .b16 	%rs<3>;
	.reg .b32 	%r<6>;
	.reg .b32 	%f<3>;
	.reg .b64 	%rd<11>;

	ld.param.u64 	%rd1, [_Z15fft_kernel_bf16PKfPfS1_i_param_0];
	ld.param.u64 	%rd2, [_Z15fft_kernel_bf16PKfPfS1_i_param_1];
	ld.param.u64 	%rd3, [_Z15fft_kernel_bf16PKfPfS1_i_param_2];
	ld.param.u32 	%r2, [_Z15fft_kernel_bf16PKfPfS1_i_param_3];
	mov.u32 	%r3, %ctaid.x;
	mov.u32 	%r4, %ntid.x;
	mov.u32 	%r5, %tid.x;
	mad.lo.s32 	%r1, %r3, %r4, %r5;
	setp.ge.s32 	%p1, %r1, %r2;
	@%p1 bra 	$L__BB0_2;
	cvta.to.global.u64 	%rd4, %rd1;
	cvta.to.global.u64 	%rd5, %rd2;
	cvta.to.global.u64 	%rd6, %rd3;
	mul.wide.s32 	%rd7, %r1, 4;
	add.s64 	%rd8, %rd4, %rd7;
	ld.global.f32 	%f1, [%rd8];
	// begin inline asm
	{  cvt.rn.bf16.f32 %rs1, %f1;}

	// end inline asm
	// begin inline asm
	{ cvt.f32.bf16 %f2, %rs1;}

	// end inline asm
	add.s64 	%rd9, %rd5, %rd7;
	st.global.f32 	[%rd9], %f2;
	add.s64 	%rd10, %rd6, %rd7;
	st.global.f32 	[%rd10], %f2;
$L__BB0_2:
	ret;

}


// ===== COMPILED SASS (sm_100) =====

	.target	sm_100

	.elftype	@"ET_EXEC"


//--------------------- .note.nv.tkinfo           --------------------------
	.section	.note.nv.tkinfo,"",@"SHT_NOTE"
	.sectionflags	@"SHF_NOTE_NV_TKINFO"
	.tkinfo
        /*0018*/ 	.word	0x00000002
        /*0030*/ 	.string	""
        /*0030*/ 	.string	"ptxas"
        /*0030*/ 	.string	"Cuda compilation tools, release 13.0, V13.0.88"
        /*0030*/ 	.string	"Build cuda_13.0.r13.0/compiler.36424714_0"
        /*0030*/ 	.string	"-arch sm_100 -m 64 "



//--------------------- .note.nv.cuinfo           --------------------------
	.section	.note.nv.cuinfo,"",@"SHT_NOTE"
	.sectionflags	@"SHF_NOTE_NV_CUINFO"
        /*0018*/ 	.short	0x0002
        /*001a*/ 	.short	0x0064
        /*001c*/ 	.short	0x0082
	.zero		2


//--------------------- .nv.info                  --------------------------
	.section	.nv.info,"",@"SHT_CUDA_INFO"
	.align	4


	//----- nvinfo : EIATTR_REGCOUNT
	.align		4
        /*0000*/ 	.byte	0x04, 0x2f
        /*0002*/ 	.short	(.L_1 - .L_0)
	.align		4
.L_0:
        /*0004*/ 	.word	index@(_Z15fft_kernel_bf16PKfPfS1_i)
        /*0008*/ 	.word	0x0000000e


	//----- nvinfo : EIATTR_FRAME_SIZE
	.align		4
.L_1:
        /*000c*/ 	.byte	0x04, 0x11
        /*000e*/ 	.short	(.L_3 - .L_2)
	.align		4
.L_2:
        /*0010*/ 	.word	index@(_Z15fft_kernel_bf16PKfPfS1_i)
        /*0014*/ 	.word	0x00000000


	//----- nvinfo : EIATTR_MIN_STACK_SIZE
	.align		4
.L_3:
        /*0018*/ 	.byte	0x04, 0x12
        /*001a*/ 	.short	(.L_5 - .L_4)
	.align		4
.L_4:
        /*001c*/ 	.word	index@(_Z15fft_kernel_bf16PKfPfS1_i)
        /*0020*/ 	.word	0x00000000
.L_5:


//--------------------- .nv.compat                --------------------------
	.section	.nv.compat,"",@"SHT_CUDA_COMPAT_INFO"
	.align	4
        /*0000*/ 	.byte	0x02, 0x09, 0x00, 0x00, 0x02, 0x02, 0x01, 0x00, 0x02, 0x05, 0x05, 0x00, 0x03, 0x07, 0x01, 0x01
        /*0010*/ 	.byte	0x02, 0x03, 0x00, 0x00, 0x02, 0x06, 0x01, 0x00, 0x04, 0x0b, 0x08, 0x00, 0x09, 0x00, 0x00, 0x00
        /*0020*/ 	.byte	0x00, 0x00, 0x00, 0x00


//--------------------- .nv.info._Z15fft_kernel_bf16PKfPfS1_i --------------------------
	.section	.nv.info._Z15fft_kernel_bf16PKfPfS1_i,"",@"SHT_CUDA_INFO"
	.sectionflags	@""
	.align	4


	//----- nvinfo : EIATTR_CUDA_API_VERSION
	.align		4
        /*0000*/ 	.byte	0x04, 0x37
        /*0002*/ 	.short	(.L_7 - .L_6)
.L_6:
        /*0004*/ 	.word	0x00000082


	//----- nvinfo : EIATTR_KPARAM_INFO
	.align		4
.L_7:
        /*0008*/ 	.byte	0x04, 0x17
        /*000a*/ 	.short	(.L_9 - .L_8)
.L_8:
        /*000c*/ 	.word	0x00000000
        /*0010*/ 	.short	0x0003
        /*0012*/ 	.short	0x0018
        /*0014*/ 	.byte	0x00, 0xf0, 0x11, 0x00


	//----- nvinfo : EIATTR_KPARAM_INFO
	.align		4
.L_9:
        /*0018*/ 	.byte	0x04, 0x17
        /*001a*/ 	.short	(.L_11 - .L_10)
.L_10:
        /*001c*/ 	.word	0x00000000
        /*0020*/ 	.short	0x0002
        /*0022*/ 	.short	0x0010
        /*0024*/ 	.byte	0x00, 0xf5, 0x21, 0x00


	//----- nvinfo : EIATTR_KPARAM_INFO
	.align		4
.L_11:
        /*0028*/ 	.byte	0x04, 0x17
        /*002a*/ 	.short	(.L_13 - .L_12)
.L_12:
        /*002c*/ 	.word	0x00000000
        /*0030*/ 	.short	0x0001
        /*0032*/ 	.short	0x0008
        /*0034*/ 	.byte	0x00, 0xf5, 0x21, 0x00


	//----- nvinfo : EIATTR_KPARAM_INFO
	.align		4
.L_13:
        /*0038*/ 	.byte	0x04, 0x17
        /*003a*/ 	.short	(.L_15 - .L_14)
.L_14:
        /*003c*/ 	.word	0x00000000
        /*0040*/ 	.short	0x0000
        /*0042*/ 	.short	0x0000
        /*0044*/ 	.byte	0x00, 0xf5, 0x21, 0x00


	//----- nvinfo : EIATTR_SPARSE_MMA_MASK
	.align		4
.L_15:
        /*0048*/ 	.byte	0x03, 0x50
        /*004a*/ 	.short	0x0000


	//----- nvinfo : EIATTR_MAXREG_COUNT
	.align		4
        /*004c*/ 	.byte	0x03, 0x1b
        /*004e*/ 	.short	0x00ff


	//----- nvinfo : EIATTR_MERCURY_ISA_VERSION
	.align		4
        /*0050*/ 	.byte	0x03, 0x5f
        /*0052*/ 	.short	0x0101


	//----- nvinfo : EIATTR_VRC_CTA_INIT_COUNT
	.align		4
        /*0054*/ 	.byte	0x02, 0x4a
	.zero		1
	.zero		1


	//----- nvinfo : EIATTR_EXIT_INSTR_OFFSETS
	.align		4
        /*0058*/ 	.byte	0x04, 0x1c
        /*005a*/ 	.short	(.L_17 - .L_16)


	//   ....[0]....
.L_16:
        /*005c*/ 	.word	0x00000070


	//   ....[1]....
        /*0060*/ 	.word	0x00000140


	//----- nvinfo : EIATTR_CBANK_PARAM_SIZE
	.align		4
.L_17:
        /*0064*/ 	.byte	0x03, 0x19
        /*0066*/ 	.short	0x001c


	//----- nvinfo : EIATTR_PARAM_CBANK
	.align		4
        /*0068*/ 	.byte	0x04, 0x0a
        /*006a*/ 	.short	(.L_19 - .L_18)
	.align		4
.L_18:
        /*006c*/ 	.word	index@(.nv.constant0._Z15fft_kernel_bf16PKfPfS1_i)
        /*0070*/ 	.short	0x0380
        /*0072*/ 	.short	0x001c


	//----- nvinfo : EIATTR_SW_WAR
	.align		4
.L_19:
        /*0074*/ 	.byte	0x04, 0x36
        /*0076*/ 	.short	(.L_21 - .L_20)
.L_20:
        /*0078*/ 	.word	0x00000008
.L_21:


//--------------------- .nv.callgraph             --------------------------
	.section	.nv.callgraph,"",@"SHT_CUDA_CALLGRAPH"
	.align	4
	.sectionentsize	8
	.align		4
        /*0000*/ 	.word	0x00000000
	.align		4
        /*0004*/ 	.word	0xffffffff
	.align		4
        /*0008*/ 	.word	0x00000000
	.align		4
        /*000c*/ 	.word	0xfffffffe
	.align		4
        /*0010*/ 	.word	0x00000000
	.align		4
        /*0014*/ 	.word	0xfffffffd
	.align		4
        /*0018*/ 	.word	0x00000000
	.align		4
        /*001c*/ 	.word	0xfffffffc


//--------------------- .text._Z15fft_kernel_bf16PKfPfS1_i --------------------------
	.section	.text._Z15fft_kernel_bf16PKfPfS1_i,"ax",@progbits
	.align	128
        .global         _Z15fft_kernel_bf16PKfPfS1_i
        .type           _Z15fft_kernel_bf16PKfPfS1_i,@function
        .size           _Z15fft_kernel_bf16PKfPfS1_i,(.L_x_1 - _Z15fft_kernel_bf16PKfPfS1_i)
        .other          _Z15fft_kernel_bf16PKfPfS1_i,@"STO_CUDA_ENTRY STV_DEFAULT"
_Z15fft_kernel_bf16PKfPfS1_i:
.text._Z15fft_kernel_bf16PKfPfS1_i:
[----:B------:R-:W-:Y:S01]  /*0000*/  LDC R1, c[0x0][0x37c] ;  /* 0x0000df00ff017b82 */ /* 0x000fe20000000800 */
[----:B------:R-:W0:Y:S07]  /*0010*/  S2R R0, SR_TID.X ;  /* 0x0000000000007919 */ /* 0x000e2e0000002100 */
[----:B------:R-:W0:Y:S01]  /*0020*/  S2UR UR4, SR_CTAID.X ;  /* 0x00000000000479c3 */ /* 0x000e220000002500 */
[----:B------:R-:W1:Y:S07]  /*0030*/  LDCU UR5, c[0x0][0x398] ;  /* 0x00007300ff0577ac */ /* 0x000e6e0008000800 */
[----:B------:R-:W0:Y:S02]  /*0040*/  LDC R9, c[0x0][0x360] ;  /* 0x0000d800ff097b82 */ /* 0x000e240000000800 */
[----:B0-----:R-:W-:-:S05]  /*0050*/  IMAD R9, R9, UR4, R0 ;  /* 0x0000000409097c24 */ /* 0x001fca000f8e0200 */
[----:B-1----:R-:W-:-:S13]  /*0060*/  ISETP.GE.AND P0, PT, R9, UR5, PT ;  /* 0x0000000509007c0c */ /* 0x002fda000bf06270 */
[----:B------:R-:W-:Y:S05]  /*0070*/  @P0 EXIT ;  /* 0x000000000000094d */ /* 0x000fea0003800000 */
[----:B------:R-:W0:Y:S01]  /*0080*/  LDC.64 R2, c[0x0][0x380] ;  /* 0x0000e000ff027b82 */ /* 0x000e220000000a00 */
[----:B------:R-:W1:Y:S07]  /*0090*/  LDCU.64 UR4, c[0x0][0x358] ;  /* 0x00006b00ff0477ac */ /* 0x000e6e0008000a00 */
[----:B------:R-:W2:Y:S08]  /*00a0*/  LDC.64 R4, c[0x0][0x388] ;  /* 0x0000e200ff047b82 */ /* 0x000eb00000000a00 */
[----:B------:R-:W3:Y:S01]  /*00b0*/  LDC.64 R6, c[0x0][0x390] ;  /* 0x0000e400ff067b82 */ /* 0x000ee20000000a00 */
[----:B0-----:R-:W-:-:S06]  /*00c0*/  IMAD.WIDE R2, R9, 0x4, R2 ;  /* 0x0000000409027825 */ /* 0x001fcc00078e0202 */
[----:B-1----:R-:W4:Y:S01]  /*00d0*/  LDG.E R2, desc[UR4][R2.64] ;  /* 0x0000000402027981 */ /* 0x002f22000c1e1900 */
[----:B--2---:R-:W-:-:S04]  /*00e0*/  IMAD.WIDE R4, R9, 0x4, R4 ;  /* 0x0000000409047825 */ /* 0x004fc800078e0204 */
[----:B---3--:R-:W-:Y:S01]  /*00f0*/  IMAD.WIDE R6, R9, 0x4, R6 ;  /* 0x0000000409067825 */ /* 0x008fe200078e0206 */
[----:B----4-:R-:W0:Y:S02]  /*0100*/  F2F.BF16.F32 R0, R2 ;  /* 0x0000000200007304 */ /* 0x010e240000202000 */
[----:B0-----:R-:W-:-:S05]  /*0110*/  SHF.L.U32 R11, R0, 0x10, RZ ;  /* 0x00000010000b7819 */ /* 0x001fca00000006ff */
[----:B------:R-:W-:Y:S04]  /*0120*/  STG.E desc[UR4][R4.64], R11 ;  /* 0x0000000b04007986 */ /* 0x000fe8000c101904 */
[----:B------:R-:W-:Y:S01]  /*0130*/  STG.E desc[UR4][R6.64], R11 ;  /* 0x0000000b06007986 */ /* 0x000fe2000c101904 */
[----:B------:R-:W-:Y:S05]  /*0140*/  EXIT ;  /* 0x000000000000794d */ /* 0x000fea0003800000 */
.L_x_0:
[----:B------:R-:W-:-:S00]  /*0150*/  BRA `(.L_x_0) ;  /* 0xfffffffc00fc7947 */ /* 0x000fc0000383ffff */
[----:B------:R-:W-:-:S00]  /*0160*/  NOP ;  /* 0x0000000000007918 */ /* 0x000fc00000000000 */
        /* <DEDUP_REMOVED lines=9> */
.L_x_1:


//--------------------- .nv.shared.reserved.0     --------------------------
	.section	.nv.shared.reserved.0,"aw",@nobits
	.weak		__nv_reservedSMEM_offset_0_alias
	.size		__nv_reservedSMEM_offset_0_alias, 0, 64
	.other		__nv_reservedSMEM_offset_0_alias,@"STO_CUDA_RESERVED_SHARED STV_DEFAULT"
__nv_reservedSMEM_offset_0_alias:
	.zero		0
	.zero		64


//--------------------- .nv.constant0._Z15fft_kernel_bf16PKfPfS1_i --------------------------
	.section	.nv.constant0._Z15fft_kernel_bf16PKfPfS1_i,"a",@progbits
	.sectionflags	@""
	.align	4
.nv.constant0._Z15fft_kernel_bf16PKfPfS1_i:
	.zero		924


//--------------------- SYMBOLS --------------------------

	.type		.nv.reservedSmem.offset0,@object
	.size		.nv.reservedSmem.offset0,0x4
